//
// Generated by NVIDIA NVVM Compiler
//
// Compiler Build ID: CL-36424714
// Cuda compilation tools, release 13.0, V13.0.88
// Based on NVVM 20.0.0
//

.version 9.0
.target sm_100
.address_size 64

	// .globl	_Z9symMatMulPKfS0_Pfi
// _ZZ9symMatMulPKfS0_PfiE2sA has been demoted
// _ZZ9symMatMulPKfS0_PfiE2sB has been demoted

.visible .entry _Z9symMatMulPKfS0_Pfi(
	.param .u64 .ptr .align 1 _Z9symMatMulPKfS0_Pfi_param_0,
	.param .u64 .ptr .align 1 _Z9symMatMulPKfS0_Pfi_param_1,
	.param .u64 .ptr .align 1 _Z9symMatMulPKfS0_Pfi_param_2,
	.param .u32 _Z9symMatMulPKfS0_Pfi_param_3
)
{
	.reg .pred 	%p<11>;
	.reg .b32 	%r<46>;
	.reg .b32 	%f<20>;
	.reg .b64 	%rd<13>;
	// demoted variable
	.shared .align 4 .b8 _ZZ9symMatMulPKfS0_PfiE2sA[4096];
	// demoted variable
	.shared .align 4 .b8 _ZZ9symMatMulPKfS0_PfiE2sB[4096];
	ld.param.u64 	%rd3, [_Z9symMatMulPKfS0_Pfi_param_0];
	ld.param.u64 	%rd4, [_Z9symMatMulPKfS0_Pfi_param_1];
	ld.param.u64 	%rd5, [_Z9symMatMulPKfS0_Pfi_param_2];
	ld.param.u32 	%r22, [_Z9symMatMulPKfS0_Pfi_param_3];
	mov.u32 	%r1, %tid.x;
	mov.u32 	%r2, %tid.y;
	mov.u32 	%r23, %ctaid.y;
	shl.b32 	%r24, %r23, 5;
	add.s32 	%r3, %r24, %r2;
	mov.u32 	%r25, %ctaid.x;
	shl.b32 	%r26, %r25, 5;
	add.s32 	%r4, %r26, %r1;
	setp.lt.s32 	%p1, %r22, 1;
	mov.f32 	%f18, 0f00000000;
	@%p1 bra 	$L__BB0_9;
	shl.b32 	%r28, %r2, 7;
	mov.u32 	%r29, _ZZ9symMatMulPKfS0_PfiE2sA;
	add.s32 	%r5, %r29, %r28;
	shl.b32 	%r30, %r1, 2;
	add.s32 	%r6, %r5, %r30;
	mul.lo.s32 	%r7, %r22, %r3;
	mov.u32 	%r31, _ZZ9symMatMulPKfS0_PfiE2sB;
	add.s32 	%r9, %r31, %r30;
	add.s32 	%r8, %r9, %r28;
	cvta.to.global.u64 	%rd1, %rd3;
	cvta.to.global.u64 	%rd2, %rd4;
	mov.f32 	%f18, 0f00000000;
	mov.b32 	%r41, 0;
$L__BB0_2:
	setp.ge.u32 	%p2, %r3, %r22;
	add.s32 	%r11, %r41, %r1;
	setp.ge.s32 	%p3, %r11, %r22;
	mov.f32 	%f16, 0f00000000;
	or.pred  	%p4, %p2, %p3;
	@%p4 bra 	$L__BB0_4;
	add.s32 	%r33, %r11, %r7;
	mul.wide.u32 	%rd6, %r33, 4;
	add.s64 	%rd7, %rd1, %rd6;
	ld.global.nc.f32 	%f16, [%rd7];
$L__BB0_4:
	st.shared.f32 	[%r6], %f16;
	add.s32 	%r12, %r41, %r2;
	max.s32 	%r35, %r4, %r12;
	setp.ge.s32 	%p5, %r35, %r22;
	mov.f32 	%f17, 0f00000000;
	@%p5 bra 	$L__BB0_6;
	mad.lo.s32 	%r36, %r12, %r22, %r4;
	mul.wide.s32 	%rd8, %r36, 4;
	add.s64 	%rd9, %rd2, %rd8;
	ld.global.nc.f32 	%f17, [%rd9];
$L__BB0_6:
	st.shared.f32 	[%r8], %f17;
	bar.sync 	0;
	mov.b32 	%r44, 1;
	mov.u32 	%r42, %r5;
	mov.u32 	%r43, %r41;
	mov.u32 	%r45, %r9;
$L__BB0_7:
	add.s32 	%r38, %r44, -1;
	ld.shared.f32 	%f13, [%r42];
	ld.shared.f32 	%f14, [%r45];
	fma.rn.f32 	%f18, %f13, %f14, %f18;
	setp.lt.u32 	%p6, %r38, 31;
	add.s32 	%r43, %r43, 1;
	setp.lt.s32 	%p7, %r43, %r22;
	and.pred  	%p8, %p6, %p7;
	add.s32 	%r45, %r45, 128;
	add.s32 	%r44, %r44, 1;
	add.s32 	%r42, %r42, 4;
	@%p8 bra 	$L__BB0_7;
	bar.sync 	0;
	add.s32 	%r41, %r41, 32;
	setp.lt.s32 	%p9, %r41, %r22;
	@%p9 bra 	$L__BB0_2;
$L__BB0_9:
	max.s32 	%r39, %r3, %r4;
	setp.ge.s32 	%p10, %r39, %r22;
	@%p10 bra 	$L__BB0_11;
	mad.lo.s32 	%r40, %r22, %r3, %r4;
	cvta.to.global.u64 	%rd10, %rd5;
	mul.wide.s32 	%rd11, %r40, 4;
	add.s64 	%rd12, %rd10, %rd11;
	st.global.f32 	[%rd12], %f18;
$L__BB0_11:
	ret;

}


// ===== COMPILED SASS (sm_100) =====

	.target	sm_100

	.elftype	@"ET_EXEC"


//--------------------- .note.nv.tkinfo           --------------------------
	.section	.note.nv.tkinfo,"",@"SHT_NOTE"
	.sectionflags	@"SHF_NOTE_NV_TKINFO"
	.tkinfo
        /*0018*/ 	.word	0x00000002
        /*0030*/ 	.string	""
        /*0030*/ 	.string	"ptxas"
        /*0030*/ 	.string	"Cuda compilation tools, release 13.0, V13.0.88"
        /*0030*/ 	.string	"Build cuda_13.0.r13.0/compiler.36424714_0"
        /*0030*/ 	.string	"-arch sm_100 -m 64 "



//--------------------- .note.nv.cuinfo           --------------------------
	.section	.note.nv.cuinfo,"",@"SHT_NOTE"
	.sectionflags	@"SHF_NOTE_NV_CUINFO"
        /*0018*/ 	.short	0x0002
        /*001a*/ 	.short	0x0064
        /*001c*/ 	.short	0x0082
	.zero		2


//--------------------- .nv.info                  --------------------------
	.section	.nv.info,"",@"SHT_CUDA_INFO"
	.align	4


	//----- nvinfo : EIATTR_REGCOUNT
	.align		4
        /*0000*/ 	.byte	0x04, 0x2f
        /*0002*/ 	.short	(.L_1 - .L_0)
	.align		4
.L_0:
        /*0004*/ 	.word	index@(_Z9symMatMulPKfS0_Pfi)
        /*0008*/ 	.word	0x00000016


	//----- nvinfo : EIATTR_FRAME_SIZE
	.align		4
.L_1:
        /*000c*/ 	.byte	0x04, 0x11
        /*000e*/ 	.short	(.L_3 - .L_2)
	.align		4
.L_2:
        /*0010*/ 	.word	index@(_Z9symMatMulPKfS0_Pfi)
        /*0014*/ 	.word	0x00000000


	//----- nvinfo : EIATTR_MIN_STACK_SIZE
	.align		4
.L_3:
        /*0018*/ 	.byte	0x04, 0x12
        /*001a*/ 	.short	(.L_5 - .L_4)
	.align		4
.L_4:
        /*001c*/ 	.word	index@(_Z9symMatMulPKfS0_Pfi)
        /*0020*/ 	.word	0x00000000
.L_5:


//--------------------- .nv.compat                --------------------------
	.section	.nv.compat,"",@"SHT_CUDA_COMPAT_INFO"
	.align	4
        /*0000*/ 	.byte	0x02, 0x09, 0x00, 0x00, 0x02, 0x02, 0x01, 0x00, 0x02, 0x05, 0x05, 0x00, 0x03, 0x07, 0x01, 0x01
        /*0010*/ 	.byte	0x02, 0x03, 0x00, 0x00, 0x02, 0x06, 0x01, 0x00, 0x04, 0x0b, 0x08, 0x00, 0x09, 0x00, 0x00, 0x00
        /*0020*/ 	.byte	0x00, 0x00, 0x00, 0x00


//--------------------- .nv.info._Z9symMatMulPKfS0_Pfi --------------------------
	.section	.nv.info._Z9symMatMulPKfS0_Pfi,"",@"SHT_CUDA_INFO"
	.sectionflags	@""
	.align	4


	//----- nvinfo : EIATTR_CUDA_API_VERSION
	.align		4
        /*0000*/ 	.byte	0x04, 0x37
        /*0002*/ 	.short	(.L_7 - .L_6)
.L_6:
        /*0004*/ 	.word	0x00000082


	//----- nvinfo : EIATTR_KPARAM_INFO
	.align		4
.L_7:
        /*0008*/ 	.byte	0x04, 0x17
        /*000a*/ 	.short	(.L_9 - .L_8)
.L_8:
        /*000c*/ 	.word	0x00000000
        /*0010*/ 	.short	0x0003
        /*0012*/ 	.short	0x0018
        /*0014*/ 	.byte	0x00, 0xf0, 0x11, 0x00


	//----- nvinfo : EIATTR_KPARAM_INFO
	.align		4
.L_9:
        /*0018*/ 	.byte	0x04, 0x17
        /*001a*/ 	.short	(.L_11 - .L_10)
.L_10:
        /*001c*/ 	.word	0x00000000
        /*0020*/ 	.short	0x0002
        /*0022*/ 	.short	0x0010
        /*0024*/ 	.byte	0x00, 0xf5, 0x21, 0x00


	//----- nvinfo : EIATTR_KPARAM_INFO
	.align		4
.L_11:
        /*0028*/ 	.byte	0x04, 0x17
        /*002a*/ 	.short	(.L_13 - .L_12)
.L_12:
        /*002c*/ 	.word	0x00000000
        /*0030*/ 	.short	0x0001
        /*0032*/ 	.short	0x0008
        /*0034*/ 	.byte	0x00, 0xf5, 0x21, 0x00


	//----- nvinfo : EIATTR_KPARAM_INFO
	.align		4
.L_13:
        /*0038*/ 	.byte	0x04, 0x17
        /*003a*/ 	.short	(.L_15 - .L_14)
.L_14:
        /*003c*/ 	.word	0x00000000
        /*0040*/ 	.short	0x0000
        /*0042*/ 	.short	0x0000
        /*0044*/ 	.byte	0x00, 0xf5, 0x21, 0x00


	//----- nvinfo : EIATTR_SPARSE_MMA_MASK
	.align		4
.L_15:
        /*0048*/ 	.byte	0x03, 0x50
        /*004a*/ 	.short	0x0000


	//----- nvinfo : EIATTR_MAXREG_COUNT
	.align		4
        /*004c*/ 	.byte	0x03, 0x1b
        /*004e*/ 	.short	0x00ff


	//----- nvinfo : EIATTR_NUM_BARRIERS
	.align		4
        /*0050*/ 	.byte	0x02, 0x4c
        /*0052*/ 	.byte	0x01
	.zero		1


	//----- nvinfo : EIATTR_MERCURY_ISA_VERSION
	.align		4
        /*0054*/ 	.byte	0x03, 0x5f
        /*0056*/ 	.short	0x0101


	//----- nvinfo : EIATTR_VRC_CTA_INIT_COUNT
	.align		4
        /*0058*/ 	.byte	0x02, 0x4a
	.zero		1
	.zero		1


	//----- nvinfo : EIATTR_EXIT_INSTR_OFFSETS
	.align		4
        /*005c*/ 	.byte	0x04, 0x1c
        /*005e*/ 	.short	(.L_17 - .L_16)


	//   ....[0]....
.L_16:
        /*0060*/ 	.word	0x000003f0


	//   ....[1]....
        /*0064*/ 	.word	0x00000440


	//----- nvinfo : EIATTR_CBANK_PARAM_SIZE
	.align		4
.L_17:
        /*0068*/ 	.byte	0x03, 0x19
        /*006a*/ 	.short	0x001c


	//----- nvinfo : EIATTR_PARAM_CBANK
	.align		4
        /*006c*/ 	.byte	0x04, 0x0a
        /*006e*/ 	.short	(.L_19 - .L_18)
	.align		4
.L_18:
        /*0070*/ 	.word	index@(.nv.constant0._Z9symMatMulPKfS0_Pfi)
        /*0074*/ 	.short	0x0380
        /*0076*/ 	.short	0x001c


	//----- nvinfo : EIATTR_SW_WAR
	.align		4
.L_19:
        /*0078*/ 	.byte	0x04, 0x36
        /*007a*/ 	.short	(.L_21 - .L_20)
.L_20:
        /*007c*/ 	.word	0x00000008
.L_21:


//--------------------- .nv.callgraph             --------------------------
	.section	.nv.callgraph,"",@"SHT_CUDA_CALLGRAPH"
	.align	4
	.sectionentsize	8
	.align		4
        /*0000*/ 	.word	0x00000000
	.align		4
        /*0004*/ 	.word	0xffffffff
	.align		4
        /*0008*/ 	.word	0x00000000
	.align		4
        /*000c*/ 	.word	0xfffffffe
	.align		4
        /*0010*/ 	.word	0x00000000
	.align		4
        /*0014*/ 	.word	0xfffffffd
	.align		4
        /*0018*/ 	.word	0x00000000
	.align		4
        /*001c*/ 	.word	0xfffffffc


//--------------------- .text._Z9symMatMulPKfS0_Pfi --------------------------
	.section	.text._Z9symMatMulPKfS0_Pfi,"ax",@progbits
	.align	128
        .global         _Z9symMatMulPKfS0_Pfi
        .type           _Z9symMatMulPKfS0_Pfi,@function
        .size           _Z9symMatMulPKfS0_Pfi,(.L_x_4 - _Z9symMatMulPKfS0_Pfi)
        .other          _Z9symMatMulPKfS0_Pfi,@"STO_CUDA_ENTRY STV_DEFAULT"
_Z9symMatMulPKfS0_Pfi:
.text._Z9symMatMulPKfS0_Pfi:
[----:B------:R-:W-:Y:S01]  /*0000*/  LDC R1, c[0x0][0x37c] ;  /* 0x0000df00ff017b82 */ /* 0x000fe20000000800 */
[----:B------:R-:W0:Y:S01]  /*0010*/  S2R R8, SR_TID.Y ;  /* 0x0000000000087919 */ /* 0x000e220000002200 */
[----:B------:R-:W1:Y:S01]  /*0020*/  LDCU UR5, c[0x0][0x398] ;  /* 0x00007300ff0577ac */ /* 0x000e620008000800 */
[----:B------:R-:W-:Y:S01]  /*0030*/  IMAD.MOV.U32 R0, RZ, RZ, RZ ;  /* 0x000000ffff007224 */ /* 0x000fe200078e00ff */
[----:B------:R-:W0:Y:S01]  /*0040*/  S2R R3, SR_CTAID.Y ;  /* 0x0000000000037919 */ /* 0x000e220000002600 */
[----:B------:R-:W2:Y:S01]  /*0050*/  LDCU.64 UR8, c[0x0][0x358] ;  /* 0x00006b00ff0877ac */ /* 0x000ea20008000a00 */
[----:B------:R-:W3:Y:S01]  /*0060*/  S2R R9, SR_TID.X ;  /* 0x0000000000097919 */ /* 0x000ee20000002100 */
[----:B------:R-:W3:Y:S01]  /*0070*/  S2R R2, SR_CTAID.X ;  /* 0x0000000000027919 */ /* 0x000ee20000002500 */
[----:B-1----:R-:W-:Y:S01]  /*0080*/  UISETP.GE.AND UP0, UPT, UR5, 0x1, UPT ;  /* 0x000000010500788c */ /* 0x002fe2000bf06270 */
[----:B0-----:R-:W-:Y:S01]  /*0090*/  IMAD R6, R3, 0x20, R8 ;  /* 0x0000002003067824 */ /* 0x001fe200078e0208 */
[----:B---3--:R-:W-:-:S07]  /*00a0*/  LEA R7, R2, R9, 0x5 ;  /* 0x0000000902077211 */ /* 0x008fce00078e28ff */
[----:B--2---:R-:W-:Y:S05]  /*00b0*/  BRA.U !UP0, `(.L_x_0) ;  /* 0x0000000108c47547 */ /* 0x004fea000b800000 */
[----:B------:R-:W0:Y:S01]  /*00c0*/  S2UR UR6, SR_CgaCtaId ;  /* 0x00000000000679c3 */ /* 0x000e220000008800 */
[----:B------:R-:W-:Y:S01]  /*00d0*/  UMOV UR4, 0x400 ;  /* 0x0000040000047882 */ /* 0x000fe20000000000 */
[----:B------:R-:W-:Y:S01]  /*00e0*/  IMAD.MOV.U32 R0, RZ, RZ, RZ ;  /* 0x000000ffff007224 */ /* 0x000fe200078e00ff */
[----:B------:R-:W-:-:S04]  /*00f0*/  UIADD3 UR5, UPT, UPT, UR4, 0x1000, URZ ;  /* 0x0000100004057890 */ /* 0x000fc8000fffe0ff */
[----:B0-----:R-:W-:Y:S02]  /*0100*/  ULEA UR5, UR6, UR5, 0x18 ;  /* 0x0000000506057291 */ /* 0x001fe4000f8ec0ff */
[----:B------:R-:W-:-:S04]  /*0110*/  ULEA UR4, UR6, UR4, 0x18 ;  /* 0x0000000406047291 */ /* 0x000fc8000f8ec0ff */
[C---:B------:R-:W-:Y:S02]  /*0120*/  LEA R11, R9.reuse, UR5, 0x2 ;  /* 0x00000005090b7c11 */ /* 0x040fe4000f8e10ff */
[C---:B------:R-:W-:Y:S01]  /*0130*/  LEA R10, R8.reuse, UR4, 0x7 ;  /* 0x00000004080a7c11 */ /* 0x040fe2000f8e38ff */
[----:B------:R-:W-:Y:S02]  /*0140*/  UMOV UR4, URZ ;  /* 0x000000ff00047c82 */ /* 0x000fe40008000000 */
[----:B------:R-:W-:Y:S01]  /*0150*/  IMAD R13, R8, 0x80, R11 ;  /* 0x00000080080d7824 */ /* 0x000fe200078e020b */
[----:B------:R-:W-:-:S07]  /*0160*/  LEA R12, R9, R10, 0x2 ;  /* 0x0000000a090c7211 */ /* 0x000fce00078e10ff */
.L_x_2:
[----:B0-----:R-:W0:Y:S01]  /*0170*/  LDCU UR5, c[0x0][0x398] ;  /* 0x00007300ff0577ac */ /* 0x001e220008000800 */
[----:B------:R-:W-:Y:S01]  /*0180*/  IADD3 R15, PT, PT, R9, UR4, RZ ;  /* 0x00000004090f7c10 */ /* 0x000fe2000fffe0ff */
[----:B------:R-:W-:-:S05]  /*0190*/  VIADD R14, R8, UR4 ;  /* 0x00000004080e7c36 */ /* 0x000fca0008000000 */
[----:B------:R-:W-:Y:S02]  /*01a0*/  VIMNMX R2, PT, PT, R7, R14, !PT ;  /* 0x0000000e07027248 */ /* 0x000fe40007fe0100 */
[----:B0-----:R-:W-:Y:S02]  /*01b0*/  ISETP.GE.AND P0, PT, R15, UR5, PT ;  /* 0x000000050f007c0c */ /* 0x001fe4000bf06270 */
[----:B------:R-:W-:Y:S02]  /*01c0*/  ISETP.GE.AND P1, PT, R2, UR5, PT ;  /* 0x0000000502007c0c */ /* 0x000fe4000bf26270 */
[----:B------:R-:W-:-:S11]  /*01d0*/  ISETP.GE.U32.OR P0, PT, R6, UR5, P0 ;  /* 0x0000000506007c0c */ /* 0x000fd60008706470 */
[----:B------:R-:W0:Y:S01]  /*01e0*/  @!P1 LDC.64 R2, c[0x0][0x388] ;  /* 0x0000e200ff029b82 */ /* 0x000e220000000a00 */
[----:B------:R-:W-:Y:S02]  /*01f0*/  @!P1 IMAD R17, R14, UR5, R7 ;  /* 0x000000050e119c24 */ /* 0x000fe4000f8e0207 */
[----:B------:R-:W-:-:S05]  /*0200*/  @!P0 IMAD R15, R6, UR5, R15 ;  /* 0x00000005060f8c24 */ /* 0x000fca000f8e020f */
[----:B------:R-:W1:Y:S01]  /*0210*/  @!P0 LDC.64 R4, c[0x0][0x380] ;  /* 0x0000e000ff048b82 */ /* 0x000e620000000a00 */
[----:B0-----:R-:W-:-:S04]  /*0220*/  @!P1 IMAD.WIDE R2, R17, 0x4, R2 ;  /* 0x0000000411029825 */ /* 0x001fc800078e0202 */
[----:B-1----:R-:W-:Y:S01]  /*0230*/  @!P0 IMAD.WIDE.U32 R4, R15, 0x4, R4 ;  /* 0x000000040f048825 */ /* 0x002fe200078e0004 */
[----:B------:R-:W-:-:S06]  /*0240*/  CS2R R14, SRZ ;  /* 0x00000000000e7805 */ /* 0x000fcc000001ff00 */
[----:B------:R-:W2:Y:S04]  /*0250*/  @!P0 LDG.E.CONSTANT R15, desc[UR8][R4.64] ;  /* 0x00000008040f8981 */ /* 0x000ea8000c1e9900 */
[----:B------:R-:W3:Y:S01]  /*0260*/  @!P1 LDG.E.CONSTANT R14, desc[UR8][R2.64] ;  /* 0x00000008020e9981 */ /* 0x000ee2000c1e9900 */
[----:B------:R-:W-:Y:S02]  /*0270*/  HFMA2 R16, -RZ, RZ, 0, 5.9604644775390625e-08 ;  /* 0x00000001ff107431 */ /* 0x000fe400000001ff */
[----:B------:R-:W-:Y:S01]  /*0280*/  IMAD.MOV.U32 R17, RZ, RZ, R10 ;  /* 0x000000ffff117224 */ /* 0x000fe200078e000a */
[----:B------:R-:W-:Y:S01]  /*0290*/  MOV R18, UR4 ;  /* 0x0000000400127c02 */ /* 0x000fe20008000f00 */
[----:B------:R-:W-:Y:S01]  /*02a0*/  IMAD.MOV.U32 R19, RZ, RZ, R11 ;  /* 0x000000ffff137224 */ /* 0x000fe200078e000b */
[----:B--2---:R0:W-:Y:S04]  /*02b0*/  STS [R12], R15 ;  /* 0x0000000f0c007388 */ /* 0x0041e80000000800 */
[----:B---3--:R0:W-:Y:S01]  /*02c0*/  STS [R13], R14 ;  /* 0x0000000e0d007388 */ /* 0x0081e20000000800 */
[----:B------:R-:W-:Y:S06]  /*02d0*/  BAR.SYNC.DEFER_BLOCKING 0x0 ;  /* 0x0000000000007b1d */ /* 0x000fec0000010000 */
.L_x_1:
[----:B------:R1:W-:Y:S01]  /*02e0*/  LDS R3, [R17] ;  /* 0x0000000011037984 */ /* 0x0003e20000000800 */
[----:B------:R-:W-:Y:S01]  /*02f0*/  VIADD R18, R18, 0x1 ;  /* 0x0000000112127836 */ /* 0x000fe20000000000 */
[C---:B------:R-:W-:Y:S02]  /*0300*/  IADD3 R2, PT, PT, R16.reuse, -0x1, RZ ;  /* 0xffffffff10027810 */ /* 0x040fe40007ffe0ff */
[----:B------:R2:W3:Y:S01]  /*0310*/  LDS R4, [R19] ;  /* 0x0000000013047984 */ /* 0x0004e20000000800 */
[----:B------:R-:W-:Y:S02]  /*0320*/  IADD3 R16, PT, PT, R16, 0x1, RZ ;  /* 0x0000000110107810 */ /* 0x000fe40007ffe0ff */
[----:B------:R-:W-:Y:S01]  /*0330*/  ISETP.GE.U32.AND P0, PT, R2, 0x1f, PT ;  /* 0x0000001f0200780c */ /* 0x000fe20003f06070 */
[----:B-1----:R-:W-:Y:S01]  /*0340*/  VIADD R17, R17, 0x4 ;  /* 0x0000000411117836 */ /* 0x002fe20000000000 */
[----:B------:R-:W-:Y:S02]  /*0350*/  ISETP.LT.AND P1, PT, R18, UR5, PT ;  /* 0x0000000512007c0c */ /* 0x000fe4000bf21270 */
[----:B--2---:R-:W-:Y:S01]  /*0360*/  IADD3 R19, PT, PT, R19, 0x80, RZ ;  /* 0x0000008013137810 */ /* 0x004fe20007ffe0ff */
[----:B---3--:R-:W-:-:S10]  /*0370*/  FFMA R0, R3, R4, R0 ;  /* 0x0000000403007223 */ /* 0x008fd40000000000 */
[----:B------:R-:W-:Y:S05]  /*0380*/  @!P0 BRA P1, `(.L_x_1) ;  /* 0xfffffffc00d48947 */ /* 0x000fea000083ffff */
[----:B------:R-:W-:Y:S01]  /*0390*/  BAR.SYNC.DEFER_BLOCKING 0x0 ;  /* 0x0000000000007b1d */ /* 0x000fe20000010000 */
[----:B------:R-:W-:-:S04]  /*03a0*/  UIADD3 UR4, UPT, UPT, UR4, 0x20, URZ ;  /* 0x0000002004047890 */ /* 0x000fc8000fffe0ff */
[----:B------:R-:W-:-:S09]  /*03b0*/  UISETP.GE.AND UP0, UPT, UR4, UR5, UPT ;  /* 0x000000050400728c */ /* 0x000fd2000bf06270 */
[----:B------:R-:W-:Y:S05]  /*03c0*/  BRA.U !UP0, `(.L_x_2) ;  /* 0xfffffffd08687547 */ /* 0x000fea000b83ffff */
.L_x_0:
[----:B------:R-:W-:-:S04]  /*03d0*/  VIMNMX R2, PT, PT, R6, R7, !PT ;  /* 0x0000000706027248 */ /* 0x000fc80007fe0100 */
[----:B------:R-:W-:-:S13]  /*03e0*/  ISETP.GE.AND P0, PT, R2, UR5, PT ;  /* 0x0000000502007c0c */ /* 0x000fda000bf06270 */
[----:B------:R-:W-:Y:S05]  /*03f0*/  @P0 EXIT ;  /* 0x000000000000094d */ /* 0x000fea0003800000 */
[----:B------:R-:W1:Y:S01]  /*0400*/  LDC.64 R2, c[0x0][0x390] ;  /* 0x0000e400ff027b82 */ /* 0x000e620000000a00 */
[----:B------:R-:W-:-:S04]  /*0410*/  IMAD R7, R6, UR5, R7 ;  /* 0x0000000506077c24 */ /* 0x000fc8000f8e0207 */
[----:B-1----:R-:W-:-:S05]  /*0420*/  IMAD.WIDE R2, R7, 0x4, R2 ;  /* 0x0000000407027825 */ /* 0x002fca00078e0202 */
[----:B------:R-:W-:Y:S01]  /*0430*/  STG.E desc[UR8][R2.64], R0 ;  /* 0x0000000002007986 */ /* 0x000fe2000c101908 */
[----:B------:R-:W-:Y:S05]  /*0440*/  EXIT ;  /* 0x000000000000794d */ /* 0x000fea0003800000 */
.L_x_3:
[----:B------:R-:W-:-:S00]  /*0450*/  BRA `(.L_x_3) ;  /* 0xfffffffc00fc7947 */ /* 0x000fc0000383ffff */
[----:B------:R-:W-:-:S00]  /*0460*/  NOP ;  /* 0x0000000000007918 */ /* 0x000fc00000000000 */
        /* <DEDUP_REMOVED lines=9> */
.L_x_4:


//--------------------- .nv.shared._Z9symMatMulPKfS0_Pfi --------------------------
	.section	.nv.shared._Z9symMatMulPKfS0_Pfi,"aw",@nobits
	.sectionflags	@""
	.align	4
.nv.shared._Z9symMatMulPKfS0_Pfi:
	.zero		9216


//--------------------- .nv.shared.reserved.0     --------------------------
	.section	.nv.shared.reserved.0,"aw",@nobits
	.weak		__nv_reservedSMEM_offset_0_alias
	.size		__nv_reservedSMEM_offset_0_alias, 0, 64
	.other		__nv_reservedSMEM_offset_0_alias,@"STO_CUDA_RESERVED_SHARED STV_DEFAULT"
__nv_reservedSMEM_offset_0_alias:
	.zero		0
	.zero		64


//--------------------- .nv.constant0._Z9symMatMulPKfS0_Pfi --------------------------
	.section	.nv.constant0._Z9symMatMulPKfS0_Pfi,"a",@progbits
	.sectionflags	@""
	.align	4
.nv.constant0._Z9symMatMulPKfS0_Pfi:
	.zero		924


//--------------------- SYMBOLS --------------------------

	.type		.nv.reservedSmem.offset0,@object
	.size		.nv.reservedSmem.offset0,0x4
	.type		.nv.reservedSmem.cap,@object
	.size		.nv.reservedSmem.cap,0x4
